//
// Generated by NVIDIA NVVM Compiler
//
// Compiler Build ID: CL-36424714
// Cuda compilation tools, release 13.0, V13.0.88
// Based on NVVM 20.0.0
//

.version 9.0
.target sm_100
.address_size 64

	// .globl	_Z22softshrink_kernel_fp32PKfPfif

.visible .entry _Z22softshrink_kernel_fp32PKfPfif(
	.param .u64 .ptr .align 1 _Z22softshrink_kernel_fp32PKfPfif_param_0,
	.param .u64 .ptr .align 1 _Z22softshrink_kernel_fp32PKfPfif_param_1,
	.param .u32 _Z22softshrink_kernel_fp32PKfPfif_param_2,
	.param .f32 _Z22softshrink_kernel_fp32PKfPfif_param_3
)
{
	.reg .pred 	%p<9>;
	.reg .b32 	%r<40>;
	.reg .b32 	%f<61>;
	.reg .b64 	%rd<21>;

	ld.param.u64 	%rd3, [_Z22softshrink_kernel_fp32PKfPfif_param_0];
	ld.param.u64 	%rd4, [_Z22softshrink_kernel_fp32PKfPfif_param_1];
	ld.param.u32 	%r16, [_Z22softshrink_kernel_fp32PKfPfif_param_2];
	ld.param.f32 	%f2, [_Z22softshrink_kernel_fp32PKfPfif_param_3];
	cvta.to.global.u64 	%rd1, %rd4;
	cvta.to.global.u64 	%rd2, %rd3;
	mov.u32 	%r17, %ctaid.x;
	mov.u32 	%r18, %ntid.x;
	mov.u32 	%r19, %tid.x;
	mad.lo.s32 	%r1, %r17, %r18, %r19;
	mov.u32 	%r20, %nctaid.x;
	mul.lo.s32 	%r2, %r18, %r20;
	mov.f32 	%f3, 0fBF800000;
	mul.rn.f32 	%f1, %f2, %f3;
	shr.s32 	%r21, %r16, 31;
	shr.u32 	%r22, %r21, 30;
	add.s32 	%r23, %r16, %r22;
	shr.s32 	%r3, %r23, 2;
	setp.ge.s32 	%p1, %r1, %r3;
	@%p1 bra 	$L__BB0_3;
	mov.u32 	%r35, %r1;
$L__BB0_2:
	mul.wide.s32 	%rd5, %r35, 16;
	add.s64 	%rd6, %rd2, %rd5;
	ld.global.v4.f32 	{%f4, %f5, %f6, %f7}, [%rd6];
	abs.f32 	%f8, %f4;
	add.rn.f32 	%f9, %f8, %f1;
	max.f32 	%f10, %f9, 0f00000000;
	mov.f32 	%f11, 0f3F800000;
	copysign.f32 	%f12, %f4, %f11;
	mul.rn.f32 	%f13, %f10, %f12;
	abs.f32 	%f14, %f5;
	add.rn.f32 	%f15, %f14, %f1;
	max.f32 	%f16, %f15, 0f00000000;
	copysign.f32 	%f17, %f5, %f11;
	mul.rn.f32 	%f18, %f16, %f17;
	abs.f32 	%f19, %f6;
	add.rn.f32 	%f20, %f19, %f1;
	max.f32 	%f21, %f20, 0f00000000;
	copysign.f32 	%f22, %f6, %f11;
	mul.rn.f32 	%f23, %f21, %f22;
	abs.f32 	%f24, %f7;
	add.rn.f32 	%f25, %f24, %f1;
	max.f32 	%f26, %f25, 0f00000000;
	copysign.f32 	%f27, %f7, %f11;
	mul.rn.f32 	%f28, %f26, %f27;
	add.s64 	%rd7, %rd1, %rd5;
	st.global.v4.f32 	[%rd7], {%f13, %f18, %f23, %f28};
	add.s32 	%r35, %r35, %r2;
	setp.lt.s32 	%p2, %r35, %r3;
	@%p2 bra 	$L__BB0_2;
$L__BB0_3:
	shl.b32 	%r24, %r3, 2;
	add.s32 	%r38, %r24, %r1;
	setp.ge.s32 	%p3, %r38, %r16;
	@%p3 bra 	$L__BB0_10;
	add.s32 	%r25, %r38, %r2;
	max.s32 	%r26, %r16, %r25;
	setp.lt.s32 	%p4, %r25, %r16;
	selp.u32 	%r27, 1, 0, %p4;
	add.s32 	%r28, %r25, %r27;
	sub.s32 	%r29, %r26, %r28;
	div.u32 	%r30, %r29, %r2;
	add.s32 	%r7, %r30, %r27;
	and.b32  	%r31, %r7, 3;
	setp.eq.s32 	%p5, %r31, 3;
	@%p5 bra 	$L__BB0_7;
	add.s32 	%r32, %r7, 1;
	and.b32  	%r33, %r32, 3;
	neg.s32 	%r36, %r33;
$L__BB0_6:
	.pragma "nounroll";
	mul.wide.s32 	%rd8, %r38, 4;
	add.s64 	%rd9, %rd1, %rd8;
	add.s64 	%rd10, %rd2, %rd8;
	ld.global.f32 	%f29, [%rd10];
	abs.f32 	%f30, %f29;
	add.rn.f32 	%f31, %f30, %f1;
	max.f32 	%f32, %f31, 0f00000000;
	mov.f32 	%f33, 0f3F800000;
	copysign.f32 	%f34, %f29, %f33;
	mul.rn.f32 	%f35, %f32, %f34;
	st.global.f32 	[%rd9], %f35;
	add.s32 	%r38, %r38, %r2;
	add.s32 	%r36, %r36, 1;
	setp.ne.s32 	%p6, %r36, 0;
	@%p6 bra 	$L__BB0_6;
$L__BB0_7:
	setp.lt.u32 	%p7, %r7, 3;
	@%p7 bra 	$L__BB0_10;
	mul.wide.s32 	%rd14, %r2, 4;
	shl.b32 	%r34, %r2, 2;
$L__BB0_9:
	mul.wide.s32 	%rd11, %r38, 4;
	add.s64 	%rd12, %rd2, %rd11;
	ld.global.f32 	%f36, [%rd12];
	abs.f32 	%f37, %f36;
	add.rn.f32 	%f38, %f37, %f1;
	max.f32 	%f39, %f38, 0f00000000;
	mov.f32 	%f40, 0f3F800000;
	copysign.f32 	%f41, %f36, %f40;
	mul.rn.f32 	%f42, %f39, %f41;
	add.s64 	%rd13, %rd1, %rd11;
	st.global.f32 	[%rd13], %f42;
	add.s64 	%rd15, %rd12, %rd14;
	ld.global.f32 	%f43, [%rd15];
	abs.f32 	%f44, %f43;
	add.rn.f32 	%f45, %f44, %f1;
	max.f32 	%f46, %f45, 0f00000000;
	copysign.f32 	%f47, %f43, %f40;
	mul.rn.f32 	%f48, %f46, %f47;
	add.s64 	%rd16, %rd13, %rd14;
	st.global.f32 	[%rd16], %f48;
	add.s64 	%rd17, %rd15, %rd14;
	ld.global.f32 	%f49, [%rd17];
	abs.f32 	%f50, %f49;
	add.rn.f32 	%f51, %f50, %f1;
	max.f32 	%f52, %f51, 0f00000000;
	copysign.f32 	%f53, %f49, %f40;
	mul.rn.f32 	%f54, %f52, %f53;
	add.s64 	%rd18, %rd16, %rd14;
	st.global.f32 	[%rd18], %f54;
	add.s64 	%rd19, %rd17, %rd14;
	ld.global.f32 	%f55, [%rd19];
	abs.f32 	%f56, %f55;
	add.rn.f32 	%f57, %f56, %f1;
	max.f32 	%f58, %f57, 0f00000000;
	copysign.f32 	%f59, %f55, %f40;
	mul.rn.f32 	%f60, %f58, %f59;
	add.s64 	%rd20, %rd18, %rd14;
	st.global.f32 	[%rd20], %f60;
	add.s32 	%r38, %r34, %r38;
	setp.lt.s32 	%p8, %r38, %r16;
	@%p8 bra 	$L__BB0_9;
$L__BB0_10:
	ret;

}


// ===== COMPILED SASS (sm_100) =====

	.target	sm_100

	.elftype	@"ET_EXEC"


//--------------------- .note.nv.tkinfo           --------------------------
	.section	.note.nv.tkinfo,"",@"SHT_NOTE"
	.sectionflags	@"SHF_NOTE_NV_TKINFO"
	.tkinfo
        /*0018*/ 	.word	0x00000002
        /*0030*/ 	.string	""
        /*0030*/ 	.string	"ptxas"
        /*0030*/ 	.string	"Cuda compilation tools, release 13.0, V13.0.88"
        /*0030*/ 	.string	"Build cuda_13.0.r13.0/compiler.36424714_0"
        /*0030*/ 	.string	"-arch sm_100 -m 64 "



//--------------------- .note.nv.cuinfo           --------------------------
	.section	.note.nv.cuinfo,"",@"SHT_NOTE"
	.sectionflags	@"SHF_NOTE_NV_CUINFO"
        /*0018*/ 	.short	0x0002
        /*001a*/ 	.short	0x0064
        /*001c*/ 	.short	0x0082
	.zero		2


//--------------------- .nv.info                  --------------------------
	.section	.nv.info,"",@"SHT_CUDA_INFO"
	.align	4


	//----- nvinfo : EIATTR_REGCOUNT
	.align		4
        /*0000*/ 	.byte	0x04, 0x2f
        /*0002*/ 	.short	(.L_1 - .L_0)
	.align		4
.L_0:
        /*0004*/ 	.word	index@(_Z22softshrink_kernel_fp32PKfPfif)
        /*0008*/ 	.word	0x00000019


	//----- nvinfo : EIATTR_FRAME_SIZE
	.align		4
.L_1:
        /*000c*/ 	.byte	0x04, 0x11
        /*000e*/ 	.short	(.L_3 - .L_2)
	.align		4
.L_2:
        /*0010*/ 	.word	index@(_Z22softshrink_kernel_fp32PKfPfif)
        /*0014*/ 	.word	0x00000000


	//----- nvinfo : EIATTR_MIN_STACK_SIZE
	.align		4
.L_3:
        /*0018*/ 	.byte	0x04, 0x12
        /*001a*/ 	.short	(.L_5 - .L_4)
	.align		4
.L_4:
        /*001c*/ 	.word	index@(_Z22softshrink_kernel_fp32PKfPfif)
        /*0020*/ 	.word	0x00000000
.L_5:


//--------------------- .nv.compat                --------------------------
	.section	.nv.compat,"",@"SHT_CUDA_COMPAT_INFO"
	.align	4
        /*0000*/ 	.byte	0x02, 0x09, 0x00, 0x00, 0x02, 0x02, 0x01, 0x00, 0x02, 0x05, 0x05, 0x00, 0x03, 0x07, 0x01, 0x01
        /*0010*/ 	.byte	0x02, 0x03, 0x00, 0x00, 0x02, 0x06, 0x01, 0x00, 0x04, 0x0b, 0x08, 0x00, 0x09, 0x00, 0x00, 0x00
        /*0020*/ 	.byte	0x00, 0x00, 0x00, 0x00


//--------------------- .nv.info._Z22softshrink_kernel_fp32PKfPfif --------------------------
	.section	.nv.info._Z22softshrink_kernel_fp32PKfPfif,"",@"SHT_CUDA_INFO"
	.sectionflags	@""
	.align	4


	//----- nvinfo : EIATTR_CUDA_API_VERSION
	.align		4
        /*0000*/ 	.byte	0x04, 0x37
        /*0002*/ 	.short	(.L_7 - .L_6)
.L_6:
        /*0004*/ 	.word	0x00000082


	//----- nvinfo : EIATTR_KPARAM_INFO
	.align		4
.L_7:
        /*0008*/ 	.byte	0x04, 0x17
        /*000a*/ 	.short	(.L_9 - .L_8)
.L_8:
        /*000c*/ 	.word	0x00000000
        /*0010*/ 	.short	0x0003
        /*0012*/ 	.short	0x0014
        /*0014*/ 	.byte	0x00, 0xf0, 0x11, 0x00


	//----- nvinfo : EIATTR_KPARAM_INFO
	.align		4
.L_9:
        /*0018*/ 	.byte	0x04, 0x17
        /*001a*/ 	.short	(.L_11 - .L_10)
.L_10:
        /*001c*/ 	.word	0x00000000
        /*0020*/ 	.short	0x0002
        /*0022*/ 	.short	0x0010
        /*0024*/ 	.byte	0x00, 0xf0, 0x11, 0x00


	//----- nvinfo : EIATTR_KPARAM_INFO
	.align		4
.L_11:
        /*0028*/ 	.byte	0x04, 0x17
        /*002a*/ 	.short	(.L_13 - .L_12)
.L_12:
        /*002c*/ 	.word	0x00000000
        /*0030*/ 	.short	0x0001
        /*0032*/ 	.short	0x0008
        /*0034*/ 	.byte	0x00, 0xf5, 0x21, 0x00


	//----- nvinfo : EIATTR_KPARAM_INFO
	.align		4
.L_13:
        /*0038*/ 	.byte	0x04, 0x17
        /*003a*/ 	.short	(.L_15 - .L_14)
.L_14:
        /*003c*/ 	.word	0x00000000
        /*0040*/ 	.short	0x0000
        /*0042*/ 	.short	0x0000
        /*0044*/ 	.byte	0x00, 0xf5, 0x21, 0x00


	//----- nvinfo : EIATTR_SPARSE_MMA_MASK
	.align		4
.L_15:
        /*0048*/ 	.byte	0x03, 0x50
        /*004a*/ 	.short	0x0000


	//----- nvinfo : EIATTR_MAXREG_COUNT
	.align		4
        /*004c*/ 	.byte	0x03, 0x1b
        /*004e*/ 	.short	0x00ff


	//----- nvinfo : EIATTR_MERCURY_ISA_VERSION
	.align		4
        /*0050*/ 	.byte	0x03, 0x5f
        /*0052*/ 	.short	0x0101


	//----- nvinfo : EIATTR_VRC_CTA_INIT_COUNT
	.align		4
        /*0054*/ 	.byte	0x02, 0x4a
	.zero		1
	.zero		1


	//----- nvinfo : EIATTR_EXIT_INSTR_OFFSETS
	.align		4
        /*0058*/ 	.byte	0x04, 0x1c
        /*005a*/ 	.short	(.L_17 - .L_16)


	//   ....[0]....
.L_16:
        /*005c*/ 	.word	0x000002d0


	//   ....[1]....
        /*0060*/ 	.word	0x00000610


	//   ....[2]....
        /*0064*/ 	.word	0x00000860


	//----- nvinfo : EIATTR_CRS_STACK_SIZE
	.align		4
.L_17:
        /*0068*/ 	.byte	0x04, 0x1e
        /*006a*/ 	.short	(.L_19 - .L_18)
.L_18:
        /*006c*/ 	.word	0x00000000


	//----- nvinfo : EIATTR_CBANK_PARAM_SIZE
	.align		4
.L_19:
        /*0070*/ 	.byte	0x03, 0x19
        /*0072*/ 	.short	0x0018


	//----- nvinfo : EIATTR_PARAM_CBANK
	.align		4
        /*0074*/ 	.byte	0x04, 0x0a
        /*0076*/ 	.short	(.L_21 - .L_20)
	.align		4
.L_20:
        /*0078*/ 	.word	index@(.nv.constant0._Z22softshrink_kernel_fp32PKfPfif)
        /*007c*/ 	.short	0x0380
        /*007e*/ 	.short	0x0018


	//----- nvinfo : EIATTR_SW_WAR
	.align		4
.L_21:
        /*0080*/ 	.byte	0x04, 0x36
        /*0082*/ 	.short	(.L_23 - .L_22)
.L_22:
        /*0084*/ 	.word	0x00000008
.L_23:


//--------------------- .nv.callgraph             --------------------------
	.section	.nv.callgraph,"",@"SHT_CUDA_CALLGRAPH"
	.align	4
	.sectionentsize	8
	.align		4
        /*0000*/ 	.word	0x00000000
	.align		4
        /*0004*/ 	.word	0xffffffff
	.align		4
        /*0008*/ 	.word	0x00000000
	.align		4
        /*000c*/ 	.word	0xfffffffe
	.align		4
        /*0010*/ 	.word	0x00000000
	.align		4
        /*0014*/ 	.word	0xfffffffd
	.align		4
        /*0018*/ 	.word	0x00000000
	.align		4
        /*001c*/ 	.word	0xfffffffc


//--------------------- .text._Z22softshrink_kernel_fp32PKfPfif --------------------------
	.section	.text._Z22softshrink_kernel_fp32PKfPfif,"ax",@progbits
	.align	128
        .global         _Z22softshrink_kernel_fp32PKfPfif
        .type           _Z22softshrink_kernel_fp32PKfPfif,@function
        .size           _Z22softshrink_kernel_fp32PKfPfif,(.L_x_8 - _Z22softshrink_kernel_fp32PKfPfif)
        .other          _Z22softshrink_kernel_fp32PKfPfif,@"STO_CUDA_ENTRY STV_DEFAULT"
_Z22softshrink_kernel_fp32PKfPfif:
.text._Z22softshrink_kernel_fp32PKfPfif:
[----:B------:R-:W-:Y:S01]  /*0000*/  LDC R1, c[0x0][0x37c] ;  /* 0x0000df00ff017b82 */ /* 0x000fe20000000800 */
[----:B------:R-:W0:Y:S07]  /*0010*/  S2R R15, SR_TID.X ;  /* 0x00000000000f7919 */ /* 0x000e2e0000002100 */
[----:B------:R-:W1:Y:S01]  /*0020*/  LDC.64 R2, c[0x0][0x390] ;  /* 0x0000e400ff027b82 */ /* 0x000e620000000a00 */
[----:B------:R-:W-:Y:S07]  /*0030*/  BSSY.RECONVERGENT B0, `(.L_x_0) ;  /* 0x0000029000007945 */ /* 0x000fee0003800200 */
[----:B------:R-:W0:Y:S08]  /*0040*/  S2UR UR4, SR_CTAID.X ;  /* 0x00000000000479c3 */ /* 0x000e300000002500 */
[----:B------:R-:W0:Y:S01]  /*0050*/  LDC R0, c[0x0][0x360] ;  /* 0x0000d800ff007b82 */ /* 0x000e220000000800 */
[----:B------:R-:W2:Y:S01]  /*0060*/  LDCU UR6, c[0x0][0x370] ;  /* 0x00006e00ff0677ac */ /* 0x000ea20008000800 */
[----:B-1----:R-:W-:Y:S01]  /*0070*/  SHF.R.S32.HI R5, RZ, 0x1f, R2 ;  /* 0x0000001fff057819 */ /* 0x002fe20000011402 */
[----:B------:R-:W-:-:S03]  /*0080*/  FMUL R3, R3, -1 ;  /* 0xbf80000003037820 */ /* 0x000fc60000400000 */
[----:B------:R-:W-:-:S04]  /*0090*/  LEA.HI R5, R5, R2, RZ, 0x2 ;  /* 0x0000000205057211 */ /* 0x000fc800078f10ff */
[----:B------:R-:W-:Y:S01]  /*00a0*/  SHF.R.S32.HI R12, RZ, 0x2, R5 ;  /* 0x00000002ff0c7819 */ /* 0x000fe20000011405 */
[C---:B0-----:R-:W-:Y:S01]  /*00b0*/  IMAD R15, R0.reuse, UR4, R15 ;  /* 0x00000004000f7c24 */ /* 0x041fe2000f8e020f */
[----:B------:R-:W0:Y:S01]  /*00c0*/  LDCU.64 UR4, c[0x0][0x358] ;  /* 0x00006b00ff0477ac */ /* 0x000e220008000a00 */
[----:B--2---:R-:W-:Y:S02]  /*00d0*/  IMAD R0, R0, UR6, RZ ;  /* 0x0000000600007c24 */ /* 0x004fe4000f8e02ff */
[----:B------:R-:W-:Y:S01]  /*00e0*/  IMAD R13, R12, 0x4, R15 ;  /* 0x000000040c0d7824 */ /* 0x000fe200078e020f */
[----:B------:R-:W-:-:S04]  /*00f0*/  ISETP.GE.AND P0, PT, R15, R12, PT ;  /* 0x0000000c0f00720c */ /* 0x000fc80003f06270 */
[----:B------:R-:W-:-:S09]  /*0100*/  ISETP.GE.AND P1, PT, R13, R2, PT ;  /* 0x000000020d00720c */ /* 0x000fd20003f26270 */
[----:B------:R-:W-:Y:S05]  /*0110*/  @P0 BRA `(.L_x_1) ;  /* 0x0000000000680947 */ /* 0x000fea0003800000 */
[----:B------:R-:W1:Y:S08]  /*0120*/  LDC.64 R8, c[0x0][0x380] ;  /* 0x0000e000ff087b82 */ /* 0x000e700000000a00 */
[----:B------:R-:W2:Y:S02]  /*0130*/  LDC.64 R10, c[0x0][0x388] ;  /* 0x0000e200ff0a7b82 */ /* 0x000ea40000000a00 */
.L_x_2:
[----:B-1-3--:R-:W-:-:S06]  /*0140*/  IMAD.WIDE R4, R15, 0x10, R8 ;  /* 0x000000100f047825 */ /* 0x00afcc00078e0208 */
[----:B0-----:R-:W3:Y:S01]  /*0150*/  LDG.E.128 R4, desc[UR4][R4.64] ;  /* 0x0000000404047981 */ /* 0x001ee2000c1e1d00 */
[----:B------:R-:W-:Y:S02]  /*0160*/  IMAD.MOV.U32 R22, RZ, RZ, 0x3f800000 ;  /* 0x3f800000ff167424 */ /* 0x000fe400078e00ff */
[C---:B---3--:R-:W-:Y:S01]  /*0170*/  FADD R14, R3.reuse, |R4| ;  /* 0x40000004030e7221 */ /* 0x048fe20000000000 */
[C---:B------:R-:W-:Y:S01]  /*0180*/  FADD R16, R3.reuse, |R5| ;  /* 0x4000000503107221 */ /* 0x040fe20000000000 */
[C---:B------:R-:W-:Y:S01]  /*0190*/  FADD R19, R3.reuse, |R6| ;  /* 0x4000000603137221 */ /* 0x040fe20000000000 */
[----:B------:R-:W-:Y:S01]  /*01a0*/  FADD R20, R3, |R7| ;  /* 0x4000000703147221 */ /* 0x000fe20000000000 */
[C---:B------:R-:W-:Y:S02]  /*01b0*/  LOP3.LUT R17, R22.reuse, 0x80000000, R4, 0xb8, !PT ;  /* 0x8000000016117812 */ /* 0x040fe400078eb804 */
[C---:B------:R-:W-:Y:S02]  /*01c0*/  LOP3.LUT R18, R22.reuse, 0x80000000, R5, 0xb8, !PT ;  /* 0x8000000016127812 */ /* 0x040fe400078eb805 */
[----:B------:R-:W-:-:S02]  /*01d0*/  LOP3.LUT R21, R22, 0x80000000, R6, 0xb8, !PT ;  /* 0x8000000016157812 */ /* 0x000fc400078eb806 */
[----:B------:R-:W-:Y:S02]  /*01e0*/  LOP3.LUT R22, R22, 0x80000000, R7, 0xb8, !PT ;  /* 0x8000000016167812 */ /* 0x000fe400078eb807 */
[----:B------:R-:W-:Y:S02]  /*01f0*/  FMNMX R14, RZ, R14, !PT ;  /* 0x0000000eff0e7209 */ /* 0x000fe40007800000 */
[----:B------:R-:W-:Y:S02]  /*0200*/  FMNMX R5, RZ, R16, !PT ;  /* 0x00000010ff057209 */ /* 0x000fe40007800000 */
[----:B------:R-:W-:Y:S01]  /*0210*/  FMNMX R6, RZ, R19, !PT ;  /* 0x00000013ff067209 */ /* 0x000fe20007800000 */
[----:B------:R-:W-:Y:S01]  /*0220*/  FMUL R4, R14, R17 ;  /* 0x000000110e047220 */ /* 0x000fe20000400000 */
[----:B------:R-:W-:Y:S01]  /*0230*/  FMNMX R7, RZ, R20, !PT ;  /* 0x00000014ff077209 */ /* 0x000fe20007800000 */
[----:B------:R-:W-:Y:S01]  /*0240*/  FMUL R5, R5, R18 ;  /* 0x0000001205057220 */ /* 0x000fe20000400000 */
[----:B--2---:R-:W-:-:S04]  /*0250*/  IMAD.WIDE R16, R15, 0x10, R10 ;  /* 0x000000100f107825 */ /* 0x004fc800078e020a */
[----:B------:R-:W-:Y:S01]  /*0260*/  FMUL R6, R6, R21 ;  /* 0x0000001506067220 */ /* 0x000fe20000400000 */
[----:B------:R-:W-:Y:S01]  /*0270*/  IADD3 R15, PT, PT, R0, R15, RZ ;  /* 0x0000000f000f7210 */ /* 0x000fe20007ffe0ff */
[----:B------:R-:W-:-:S03]  /*0280*/  FMUL R7, R7, R22 ;  /* 0x0000001607077220 */ /* 0x000fc60000400000 */
[----:B------:R-:W-:Y:S02]  /*0290*/  ISETP.GE.AND P0, PT, R15, R12, PT ;  /* 0x0000000c0f00720c */ /* 0x000fe40003f06270 */
[----:B------:R3:W-:Y:S11]  /*02a0*/  STG.E.128 desc[UR4][R16.64], R4 ;  /* 0x0000000410007986 */ /* 0x0007f6000c101d04 */
[----:B------:R-:W-:Y:S05]  /*02b0*/  @!P0 BRA `(.L_x_2) ;  /* 0xfffffffc00a08947 */ /* 0x000fea000383ffff */
.L_x_1:
[----:B0-----:R-:W-:Y:S05]  /*02c0*/  BSYNC.RECONVERGENT B0 ;  /* 0x0000000000007941 */ /* 0x001fea0003800200 */
.L_x_0:
[----:B------:R-:W-:Y:S05]  /*02d0*/  @P1 EXIT ;  /* 0x000000000000194d */ /* 0x000fea0003800000 */
[----:B------:R-:W0:Y:S01]  /*02e0*/  I2F.U32.RP R10, R0 ;  /* 0x00000000000a7306 */ /* 0x000e220000209000 */
[----:B------:R-:W-:Y:S01]  /*02f0*/  MOV R9, R13 ;  /* 0x0000000d00097202 */ /* 0x000fe20000000f00 */
[----:B------:R-:W-:Y:S01]  /*0300*/  IMAD.MOV R11, RZ, RZ, -R0 ;  /* 0x000000ffff0b7224 */ /* 0x000fe200078e0a00 */
[C---:B------:R-:W-:Y:S01]  /*0310*/  ISETP.NE.U32.AND P2, PT, R0.reuse, RZ, PT ;  /* 0x000000ff0000720c */ /* 0x040fe20003f45070 */
[----:B------:R-:W-:Y:S01]  /*0320*/  BSSY.RECONVERGENT B0, `(.L_x_3) ;  /* 0x000002e000007945 */ /* 0x000fe20003800200 */
[----:B---3--:R-:W-:-:S04]  /*0330*/  IADD3 R7, PT, PT, R0, R9, RZ ;  /* 0x0000000900077210 */ /* 0x008fc80007ffe0ff */
[CC--:B------:R-:W-:Y:S02]  /*0340*/  ISETP.GE.AND P0, PT, R7.reuse, R2.reuse, PT ;  /* 0x000000020700720c */ /* 0x0c0fe40003f06270 */
[----:B------:R-:W-:Y:S02]  /*0350*/  VIMNMX R6, PT, PT, R7, R2, !PT ;  /* 0x0000000207067248 */ /* 0x000fe40007fe0100 */
[----:B------:R-:W-:Y:S01]  /*0360*/  SEL R8, RZ, 0x1, P0 ;  /* 0x00000001ff087807 */ /* 0x000fe20000000000 */
[----:B0-----:R-:W0:Y:S03]  /*0370*/  MUFU.RCP R10, R10 ;  /* 0x0000000a000a7308 */ /* 0x001e260000001000 */
[----:B------:R-:W-:Y:S01]  /*0380*/  IADD3 R7, PT, PT, R6, -R7, -R8 ;  /* 0x8000000706077210 */ /* 0x000fe20007ffe808 */
[----:B0-----:R-:W-:-:S04]  /*0390*/  VIADD R4, R10, 0xffffffe ;  /* 0x0ffffffe0a047836 */ /* 0x001fc80000000000 */
[----:B------:R0:W1:Y:S02]  /*03a0*/  F2I.FTZ.U32.TRUNC.NTZ R5, R4 ;  /* 0x0000000400057305 */ /* 0x000064000021f000 */
[----:B0-----:R-:W-:Y:S02]  /*03b0*/  IMAD.MOV.U32 R4, RZ, RZ, RZ ;  /* 0x000000ffff047224 */ /* 0x001fe400078e00ff */
[----:B-1----:R-:W-:-:S04]  /*03c0*/  IMAD R11, R11, R5, RZ ;  /* 0x000000050b0b7224 */ /* 0x002fc800078e02ff */
[----:B------:R-:W-:-:S06]  /*03d0*/  IMAD.HI.U32 R10, R5, R11, R4 ;  /* 0x0000000b050a7227 */ /* 0x000fcc00078e0004 */
[----:B------:R-:W-:-:S05]  /*03e0*/  IMAD.HI.U32 R11, R10, R7, RZ ;  /* 0x000000070a0b7227 */ /* 0x000fca00078e00ff */
[----:B------:R-:W-:-:S05]  /*03f0*/  IADD3 R4, PT, PT, -R11, RZ, RZ ;  /* 0x000000ff0b047210 */ /* 0x000fca0007ffe1ff */
[----:B------:R-:W-:Y:S02]  /*0400*/  IMAD R7, R0, R4, R7 ;  /* 0x0000000400077224 */ /* 0x000fe400078e0207 */
[----:B------:R-:W0:Y:S03]  /*0410*/  LDC.64 R4, c[0x0][0x380] ;  /* 0x0000e000ff047b82 */ /* 0x000e260000000a00 */
[----:B------:R-:W-:-:S13]  /*0420*/  ISETP.GE.U32.AND P0, PT, R7, R0, PT ;  /* 0x000000000700720c */ /* 0x000fda0003f06070 */
[----:B------:R-:W-:Y:S01]  /*0430*/  @P0 IMAD.IADD R7, R7, 0x1, -R0 ;  /* 0x0000000107070824 */ /* 0x000fe200078e0a00 */
[----:B------:R-:W-:-:S04]  /*0440*/  @P0 IADD3 R11, PT, PT, R11, 0x1, RZ ;  /* 0x000000010b0b0810 */ /* 0x000fc80007ffe0ff */
[-C--:B------:R-:W-:Y:S02]  /*0450*/  ISETP.GE.U32.AND P1, PT, R7, R0.reuse, PT ;  /* 0x000000000700720c */ /* 0x080fe40003f26070 */
[----:B------:R-:W1:Y:S11]  /*0460*/  LDC.64 R6, c[0x0][0x388] ;  /* 0x0000e200ff067b82 */ /* 0x000e760000000a00 */
[----:B------:R-:W-:Y:S01]  /*0470*/  @P1 VIADD R11, R11, 0x1 ;  /* 0x000000010b0b1836 */ /* 0x000fe20000000000 */
[----:B------:R-:W-:-:S04]  /*0480*/  @!P2 LOP3.LUT R11, RZ, R0, RZ, 0x33, !PT ;  /* 0x00000000ff0ba212 */ /* 0x000fc800078e33ff */
[----:B------:R-:W-:-:S04]  /*0490*/  IADD3 R8, PT, PT, R8, R11, RZ ;  /* 0x0000000b08087210 */ /* 0x000fc80007ffe0ff */
[C---:B------:R-:W-:Y:S02]  /*04a0*/  LOP3.LUT R10, R8.reuse, 0x3, RZ, 0xc0, !PT ;  /* 0x00000003080a7812 */ /* 0x040fe400078ec0ff */
[----:B------:R-:W-:Y:S02]  /*04b0*/  ISETP.GE.U32.AND P1, PT, R8, 0x3, PT ;  /* 0x000000030800780c */ /* 0x000fe40003f26070 */
[----:B------:R-:W-:-:S13]  /*04c0*/  ISETP.NE.AND P0, PT, R10, 0x3, PT ;  /* 0x000000030a00780c */ /* 0x000fda0003f05270 */
[----:B0-----:R-:W-:Y:S05]  /*04d0*/  @!P0 BRA `(.L_x_4) ;  /* 0x0000000000488947 */ /* 0x001fea0003800000 */
[----:B------:R-:W0:Y:S01]  /*04e0*/  LDC.64 R10, c[0x0][0x380] ;  /* 0x0000e000ff0a7b82 */ /* 0x000e220000000a00 */
[----:B------:R-:W-:-:S05]  /*04f0*/  VIADD R8, R8, 0x1 ;  /* 0x0000000108087836 */ /* 0x000fca0000000000 */
[----:B------:R-:W-:Y:S02]  /*0500*/  LOP3.LUT R8, R8, 0x3, RZ, 0xc0, !PT ;  /* 0x0000000308087812 */ /* 0x000fe400078ec0ff */
[----:B------:R-:W2:Y:S02]  /*0510*/  LDC.64 R12, c[0x0][0x388] ;  /* 0x0000e200ff0c7b82 */ /* 0x000ea40000000a00 */
[----:B------:R-:W-:-:S07]  /*0520*/  IADD3 R8, PT, PT, -R8, RZ, RZ ;  /* 0x000000ff08087210 */ /* 0x000fce0007ffe1ff */
.L_x_5:
[----:B0-----:R-:W-:-:S06]  /*0530*/  IMAD.WIDE R16, R9, 0x4, R10 ;  /* 0x0000000409107825 */ /* 0x001fcc00078e020a */
[----:B---3--:R-:W3:Y:S01]  /*0540*/  LDG.E R16, desc[UR4][R16.64] ;  /* 0x0000000410107981 */ /* 0x008ee2000c1e1900 */
[----:B------:R-:W-:Y:S01]  /*0550*/  IMAD.MOV.U32 R19, RZ, RZ, 0x3f800000 ;  /* 0x3f800000ff137424 */ /* 0x000fe200078e00ff */
[----:B------:R-:W-:-:S04]  /*0560*/  IADD3 R8, PT, PT, R8, 0x1, RZ ;  /* 0x0000000108087810 */ /* 0x000fc80007ffe0ff */
[----:B------:R-:W-:Y:S01]  /*0570*/  ISETP.NE.AND P0, PT, R8, RZ, PT ;  /* 0x000000ff0800720c */ /* 0x000fe20003f05270 */
[--C-:B---3--:R-:W-:Y:S01]  /*0580*/  FADD R14, R3, |R16|.reuse ;  /* 0x40000010030e7221 */ /* 0x108fe20000000000 */
[----:B------:R-:W-:-:S04]  /*0590*/  LOP3.LUT R19, R19, 0x80000000, R16, 0xb8, !PT ;  /* 0x8000000013137812 */ /* 0x000fc800078eb810 */
[----:B------:R-:W-:Y:S01]  /*05a0*/  FMNMX R18, RZ, R14, !PT ;  /* 0x0000000eff127209 */ /* 0x000fe20007800000 */
[----:B--2---:R-:W-:-:S04]  /*05b0*/  IMAD.WIDE R14, R9, 0x4, R12 ;  /* 0x00000004090e7825 */ /* 0x004fc800078e020c */
[----:B------:R-:W-:Y:S01]  /*05c0*/  FMUL R19, R18, R19 ;  /* 0x0000001312137220 */ /* 0x000fe20000400000 */
[----:B------:R-:W-:-:S04]  /*05d0*/  IMAD.IADD R9, R0, 0x1, R9 ;  /* 0x0000000100097824 */ /* 0x000fc800078e0209 */
[----:B------:R3:W-:Y:S01]  /*05e0*/  STG.E desc[UR4][R14.64], R19 ;  /* 0x000000130e007986 */ /* 0x0007e2000c101904 */
[----:B------:R-:W-:Y:S05]  /*05f0*/  @P0 BRA `(.L_x_5) ;  /* 0xfffffffc00cc0947 */ /* 0x000fea000383ffff */
.L_x_4:
[----:B------:R-:W-:Y:S05]  /*0600*/  BSYNC.RECONVERGENT B0 ;  /* 0x0000000000007941 */ /* 0x000fea0003800200 */
.L_x_3:
[----:B------:R-:W-:Y:S05]  /*0610*/  @!P1 EXIT ;  /* 0x000000000000994d */ /* 0x000fea0003800000 */
.L_x_6:
[----:B0--3--:R-:W-:-:S05]  /*0620*/  IMAD.WIDE R14, R9, 0x4, R4 ;  /* 0x00000004090e7825 */ /* 0x009fca00078e0204 */
[----:B------:R-:W2:Y:S01]  /*0630*/  LDG.E R10, desc[UR4][R14.64] ;  /* 0x000000040e0a7981 */ /* 0x000ea2000c1e1900 */
[----:B------:R-:W-:Y:S02]  /*0640*/  HFMA2 R8, -RZ, RZ, 1.875, 0 ;  /* 0x3f800000ff087431 */ /* 0x000fe400000001ff */
[----:B--2---:R-:W-:-:S03]  /*0650*/  FADD R11, R3, |R10| ;  /* 0x4000000a030b7221 */ /* 0x004fc60000000000 */
[----:B------:R-:W-:Y:S02]  /*0660*/  LOP3.LUT R13, R8, 0x80000000, R10, 0xb8, !PT ;  /* 0x80000000080d7812 */ /* 0x000fe400078eb80a */
[----:B------:R-:W-:Y:S01]  /*0670*/  FMNMX R12, RZ, R11, !PT ;  /* 0x0000000bff0c7209 */ /* 0x000fe20007800000 */
[----:B-1----:R-:W-:-:S04]  /*0680*/  IMAD.WIDE R10, R9, 0x4, R6 ;  /* 0x00000004090a7825 */ /* 0x002fc800078e0206 */
[----:B------:R-:W-:Y:S01]  /*0690*/  FMUL R19, R12, R13 ;  /* 0x0000000d0c137220 */ /* 0x000fe20000400000 */
[----:B------:R-:W-:-:S04]  /*06a0*/  IMAD.WIDE R12, R0, 0x4, R14 ;  /* 0x00000004000c7825 */ /* 0x000fc800078e020e */
[----:B------:R0:W-:Y:S04]  /*06b0*/  STG.E desc[UR4][R10.64], R19 ;  /* 0x000000130a007986 */ /* 0x0001e8000c101904 */
[----:B------:R-:W2:Y:S01]  /*06c0*/  LDG.E R16, desc[UR4][R12.64] ;  /* 0x000000040c107981 */ /* 0x000ea2000c1e1900 */
[----:B------:R-:W-:-:S04]  /*06d0*/  IMAD.WIDE R14, R0, 0x4, R10 ;  /* 0x00000004000e7825 */ /* 0x000fc800078e020a */
[--C-:B--2---:R-:W-:Y:S01]  /*06e0*/  FADD R17, R3, |R16|.reuse ;  /* 0x4000001003117221 */ /* 0x104fe20000000000 */
[----:B------:R-:W-:-:S04]  /*06f0*/  LOP3.LUT R16, R8, 0x80000000, R16, 0xb8, !PT ;  /* 0x8000000008107812 */ /* 0x000fc800078eb810 */
[----:B------:R-:W-:-:S05]  /*0700*/  FMNMX R17, RZ, R17, !PT ;  /* 0x00000011ff117209 */ /* 0x000fca0007800000 */
[----:B------:R-:W-:Y:S01]  /*0710*/  FMUL R21, R17, R16 ;  /* 0x0000001011157220 */ /* 0x000fe20000400000 */
[----:B------:R-:W-:-:S04]  /*0720*/  IMAD.WIDE R16, R0, 0x4, R12 ;  /* 0x0000000400107825 */ /* 0x000fc800078e020c */
[----:B------:R1:W-:Y:S04]  /*0730*/  STG.E desc[UR4][R14.64], R21 ;  /* 0x000000150e007986 */ /* 0x0003e8000c101904 */
[----:B------:R-:W2:Y:S01]  /*0740*/  LDG.E R18, desc[UR4][R16.64] ;  /* 0x0000000410127981 */ /* 0x000ea2000c1e1900 */
[----:B0-----:R-:W-:-:S04]  /*0750*/  IMAD.WIDE R10, R0, 0x4, R14 ;  /* 0x00000004000a7825 */ /* 0x001fc800078e020e */
[----:B------:R-:W-:-:S04]  /*0760*/  IMAD.WIDE R12, R0, 0x4, R16 ;  /* 0x00000004000c7825 */ /* 0x000fc800078e0210 */
[--C-:B--2---:R-:W-:Y:S01]  /*0770*/  FADD R20, R3, |R18|.reuse ;  /* 0x4000001203147221 */ /* 0x104fe20000000000 */
[----:B------:R-:W-:-:S04]  /*0780*/  LOP3.LUT R19, R8, 0x80000000, R18, 0xb8, !PT ;  /* 0x8000000008137812 */ /* 0x000fc800078eb812 */
[----:B------:R-:W-:-:S05]  /*0790*/  FMNMX R20, RZ, R20, !PT ;  /* 0x00000014ff147209 */ /* 0x000fca0007800000 */
[----:B------:R-:W-:-:S05]  /*07a0*/  FMUL R19, R20, R19 ;  /* 0x0000001314137220 */ /* 0x000fca0000400000 */
[----:B------:R0:W-:Y:S04]  /*07b0*/  STG.E desc[UR4][R10.64], R19 ;  /* 0x000000130a007986 */ /* 0x0001e8000c101904 */
[----:B------:R-:W2:Y:S01]  /*07c0*/  LDG.E R12, desc[UR4][R12.64] ;  /* 0x000000040c0c7981 */ /* 0x000ea2000c1e1900 */
[C---:B-1----:R-:W-:Y:S01]  /*07d0*/  IMAD.WIDE R14, R0.reuse, 0x4, R10 ;  /* 0x00000004000e7825 */ /* 0x042fe200078e020a */
[----:B------:R-:W-:-:S04]  /*07e0*/  LEA R9, R0, R9, 0x2 ;  /* 0x0000000900097211 */ /* 0x000fc800078e10ff */
[----:B------:R-:W-:Y:S01]  /*07f0*/  ISETP.GE.AND P0, PT, R9, R2, PT ;  /* 0x000000020900720c */ /* 0x000fe20003f06270 */
[--C-:B--2---:R-:W-:Y:S01]  /*0800*/  FADD R18, R3, |R12|.reuse ;  /* 0x4000000c03127221 */ /* 0x104fe20000000000 */
[----:B------:R-:W-:-:S04]  /*0810*/  LOP3.LUT R21, R8, 0x80000000, R12, 0xb8, !PT ;  /* 0x8000000008157812 */ /* 0x000fc800078eb80c */
[----:B------:R-:W-:-:S05]  /*0820*/  FMNMX R18, RZ, R18, !PT ;  /* 0x00000012ff127209 */ /* 0x000fca0007800000 */
[----:B------:R-:W-:-:S05]  /*0830*/  FMUL R21, R18, R21 ;  /* 0x0000001512157220 */ /* 0x000fca0000400000 */
[----:B------:R0:W-:Y:S01]  /*0840*/  STG.E desc[UR4][R14.64], R21 ;  /* 0x000000150e007986 */ /* 0x0001e2000c101904 */
[----:B------:R-:W-:Y:S05]  /*0850*/  @!P0 BRA `(.L_x_6) ;  /* 0xfffffffc00708947 */ /* 0x000fea000383ffff */
[----:B------:R-:W-:Y:S05]  /*0860*/  EXIT ;  /* 0x000000000000794d */ /* 0x000fea0003800000 */
.L_x_7:
[----:B------:R-:W-:-:S00]  /*0870*/  BRA `(.L_x_7) ;  /* 0xfffffffc00fc7947 */ /* 0x000fc0000383ffff */
[----:B------:R-:W-:-:S00]  /*0880*/  NOP ;  /* 0x0000000000007918 */ /* 0x000fc00000000000 */
[----:B------:R-:W-:-:S00]  /*0890*/  NOP ;  /* 0x0000000000007918 */ /* 0x000fc00000000000 */
[----:B------:R-:W-:-:S00]  /*08a0*/  NOP ;  /* 0x0000000000007918 */ /* 0x000fc00000000000 */
[----:B------:R-:W-:-:S00]  /*08b0*/  NOP ;  /* 0x0000000000007918 */ /* 0x000fc00000000000 */
[----:B------:R-:W-:-:S00]  /*08c0*/  NOP ;  /* 0x0000000000007918 */ /* 0x000fc00000000000 */
[----:B------:R-:W-:-:S00]  /*08d0*/  NOP ;  /* 0x0000000000007918 */ /* 0x000fc00000000000 */
[----:B------:R-:W-:-:S00]  /*08e0*/  NOP ;  /* 0x0000000000007918 */ /* 0x000fc00000000000 */
[----:B------:R-:W-:-:S00]  /*08f0*/  NOP ;  /* 0x0000000000007918 */ /* 0x000fc00000000000 */
.L_x_8:


//--------------------- .nv.shared.reserved.0     --------------------------
	.section	.nv.shared.reserved.0,"aw",@nobits
	.weak		__nv_reservedSMEM_offset_0_alias
	.size		__nv_reservedSMEM_offset_0_alias, 0, 64
	.other		__nv_reservedSMEM_offset_0_alias,@"STO_CUDA_RESERVED_SHARED STV_DEFAULT"
__nv_reservedSMEM_offset_0_alias:
	.zero		0
	.zero		64


//--------------------- .nv.constant0._Z22softshrink_kernel_fp32PKfPfif --------------------------
	.section	.nv.constant0._Z22softshrink_kernel_fp32PKfPfif,"a",@progbits
	.sectionflags	@""
	.align	4
.nv.constant0._Z22softshrink_kernel_fp32PKfPfif:
	.zero		920


//--------------------- SYMBOLS --------------------------

	.type		.nv.reservedSmem.offset0,@object
	.size		.nv.reservedSmem.offset0,0x4
